	.headerflags	@"EF_CUDA_TEXMODE_UNIFIED EF_CUDA_64BIT_ADDRESS EF_CUDA_ACCELERATORS EF_CUDA_SM90 EF_CUDA_VIRTUAL_SM(EF_CUDA_SM90)"
	.elftype	@"ET_EXEC"


//--------------------- .nv.info                  --------------------------
	.section	.nv.info,"",@"SHT_CUDA_INFO"
	.align	4


	//----- nvinfo : EIATTR_REGCOUNT
	.align		4
        /*0000*/ 	.byte	0x04, 0x2f
        /*0002*/ 	.short	(.L_3 - .L_2)
	.align		4
.L_2:
        /*0004*/ 	.word	index@(triton_poi_fused__native_batch_norm_legit_no_training_convolution_relu_1)
        /*0008*/ 	.word	0x00000013


	//----- nvinfo : EIATTR_MIN_STACK_SIZE
	.align		4
.L_3:
        /*000c*/ 	.byte	0x04, 0x12
        /*000e*/ 	.short	(.L_5 - .L_4)
	.align		4
.L_4:
        /*0010*/ 	.word	index@(triton_poi_fused__native_batch_norm_legit_no_training_convolution_relu_1)
        /*0014*/ 	.word	0x00000000


	//----- nvinfo : EIATTR_FRAME_SIZE
	.align		4
.L_5:
        /*0018*/ 	.byte	0x04, 0x11
        /*001a*/ 	.short	(.L_7 - .L_6)
	.align		4
.L_6:
        /*001c*/ 	.word	index@(triton_poi_fused__native_batch_norm_legit_no_training_convolution_relu_1)
        /*0020*/ 	.word	0x00000000


	//----- nvinfo : EIATTR_MIN_STACK_SIZE
	.align		4
.L_7:
        /*0024*/ 	.byte	0x04, 0x12
        /*0026*/ 	.short	(.L_9 - .L_8)
	.align		4
.L_8:
        /*0028*/ 	.word	index@(triton_poi_fused__native_batch_norm_legit_no_training_convolution_relu_1)
        /*002c*/ 	.word	0x00000000
.L_9:


//--------------------- .nv.info.triton_poi_fused__native_batch_norm_legit_no_training_convolution_relu_1 --------------------------
	.section	.nv.info.triton_poi_fused__native_batch_norm_legit_no_training_convolution_relu_1,"",@"SHT_CUDA_INFO"
	.sectionflags	@""
	.align	4


	//----- nvinfo : EIATTR_CUDA_API_VERSION
	.align		4
        /*0000*/ 	.byte	0x04, 0x37
        /*0002*/ 	.short	(.L_11 - .L_10)
.L_10:
        /*0004*/ 	.word	0x0000007c


	//----- nvinfo : EIATTR_KPARAM_INFO
	.align		4
.L_11:
        /*0008*/ 	.byte	0x04, 0x17
        /*000a*/ 	.short	(.L_13 - .L_12)
.L_12:
        /*000c*/ 	.word	0x00000000
        /*0010*/ 	.short	0x0007
        /*0012*/ 	.short	0x0038
        /*0014*/ 	.byte	0x00, 0xf0, 0x11, 0x00


	//----- nvinfo : EIATTR_KPARAM_INFO
	.align		4
.L_13:
        /*0018*/ 	.byte	0x04, 0x17
        /*001a*/ 	.short	(.L_15 - .L_14)
.L_14:
        /*001c*/ 	.word	0x00000000
        /*0020*/ 	.short	0x0006
        /*0022*/ 	.short	0x0030
        /*0024*/ 	.byte	0x00, 0xf4, 0x21, 0x00


	//----- nvinfo : EIATTR_KPARAM_INFO
	.align		4
.L_15:
        /*0028*/ 	.byte	0x04, 0x17
        /*002a*/ 	.short	(.L_17 - .L_16)
.L_16:
        /*002c*/ 	.word	0x00000000
        /*0030*/ 	.short	0x0005
        /*0032*/ 	.short	0x0028
        /*0034*/ 	.byte	0x00, 0xf4, 0x21, 0x00


	//----- nvinfo : EIATTR_KPARAM_INFO
	.align		4
.L_17:
        /*0038*/ 	.byte	0x04, 0x17
        /*003a*/ 	.short	(.L_19 - .L_18)
.L_18:
        /*003c*/ 	.word	0x00000000
        /*0040*/ 	.short	0x0004
        /*0042*/ 	.short	0x0020
        /*0044*/ 	.byte	0x00, 0xf4, 0x21, 0x00


	//----- nvinfo : EIATTR_KPARAM_INFO
	.align		4
.L_19:
        /*0048*/ 	.byte	0x04, 0x17
        /*004a*/ 	.short	(.L_21 - .L_20)
.L_20:
        /*004c*/ 	.word	0x00000000
        /*0050*/ 	.short	0x0003
        /*0052*/ 	.short	0x0018
        /*0054*/ 	.byte	0x00, 0xf4, 0x21, 0x00


	//----- nvinfo : EIATTR_KPARAM_INFO
	.align		4
.L_21:
        /*0058*/ 	.byte	0x04, 0x17
        /*005a*/ 	.short	(.L_23 - .L_22)
.L_22:
        /*005c*/ 	.word	0x00000000
        /*0060*/ 	.short	0x0002
        /*0062*/ 	.short	0x0010
        /*0064*/ 	.byte	0x00, 0xf4, 0x21, 0x00


	//----- nvinfo : EIATTR_KPARAM_INFO
	.align		4
.L_23:
        /*0068*/ 	.byte	0x04, 0x17
        /*006a*/ 	.short	(.L_25 - .L_24)
.L_24:
        /*006c*/ 	.word	0x00000000
        /*0070*/ 	.short	0x0001
        /*0072*/ 	.short	0x0008
        /*0074*/ 	.byte	0x00, 0xf4, 0x21, 0x00


	//----- nvinfo : EIATTR_KPARAM_INFO
	.align		4
.L_25:
        /*0078*/ 	.byte	0x04, 0x17
        /*007a*/ 	.short	(.L_27 - .L_26)
.L_26:
        /*007c*/ 	.word	0x00000000
        /*0080*/ 	.short	0x0000
        /*0082*/ 	.short	0x0000
        /*0084*/ 	.byte	0x00, 0xf4, 0x21, 0x00


	//----- nvinfo : EIATTR_SPARSE_MMA_MASK
	.align		4
.L_27:
        /*0088*/ 	.byte	0x03, 0x50
        /*008a*/ 	.short	0x0000


	//----- nvinfo : EIATTR_MAXREG_COUNT
	.align		4
        /*008c*/ 	.byte	0x03, 0x1b
        /*008e*/ 	.short	0x00ff


	//----- nvinfo : EIATTR_EXIT_INSTR_OFFSETS
	.align		4
        /*0090*/ 	.byte	0x04, 0x1c
        /*0092*/ 	.short	(.L_29 - .L_28)


	//   ....[0]....
.L_28:
        /*0094*/ 	.word	0x000002b0


	//   ....[1]....
        /*0098*/ 	.word	0x000002d0


	//----- nvinfo : EIATTR_REQNTID
	.align		4
.L_29:
        /*009c*/ 	.byte	0x04, 0x10
        /*009e*/ 	.short	(.L_31 - .L_30)
.L_30:
        /*00a0*/ 	.word	0x00000020
        /*00a4*/ 	.word	0x00000001
        /*00a8*/ 	.word	0x00000001


	//----- nvinfo : EIATTR_CBANK_PARAM_SIZE
	.align		4
.L_31:
        /*00ac*/ 	.byte	0x03, 0x19
        /*00ae*/ 	.short	0x003c


	//----- nvinfo : EIATTR_PARAM_CBANK
	.align		4
        /*00b0*/ 	.byte	0x04, 0x0a
        /*00b2*/ 	.short	(.L_33 - .L_32)
	.align		4
.L_32:
        /*00b4*/ 	.word	index@(.nv.constant0.triton_poi_fused__native_batch_norm_legit_no_training_convolution_relu_1)
        /*00b8*/ 	.short	0x0210
        /*00ba*/ 	.short	0x003c


	//----- nvinfo : EIATTR_SW_WAR
	.align		4
.L_33:
        /*00bc*/ 	.byte	0x04, 0x36
        /*00be*/ 	.short	(.L_35 - .L_34)
.L_34:
        /*00c0*/ 	.word	0x00000008
.L_35:


//--------------------- .nv.callgraph             --------------------------
	.section	.nv.callgraph,"",@"SHT_CUDA_CALLGRAPH"
	.align	4
	.sectionentsize	8
	.align		4
        /*0000*/ 	.word	0x00000000
	.align		4
        /*0004*/ 	.word	0xffffffff
	.align		4
        /*0008*/ 	.word	0x00000000
	.align		4
        /*000c*/ 	.word	0xfffffffe
	.align		4
        /*0010*/ 	.word	0x00000000
	.align		4
        /*0014*/ 	.word	0xfffffffd
	.align		4
        /*0018*/ 	.word	0x00000000
	.align		4
        /*001c*/ 	.word	0xfffffffc


//--------------------- .nv.constant4             --------------------------
	.section	.nv.constant4,"a",@progbits
	.align	8
	.align		8
.nv.constant4:
        /*0000*/ 	.dword	_$_str
	.align		8
        /*0008*/ 	.dword	_$_str_$_2


//--------------------- .text.triton_poi_fused__native_batch_norm_legit_no_training_convolution_relu_1 --------------------------
	.section	.text.triton_poi_fused__native_batch_norm_legit_no_training_convolution_relu_1,"ax",@progbits
	.align	128
        .global         triton_poi_fused__native_batch_norm_legit_no_training_convolution_relu_1
        .type           triton_poi_fused__native_batch_norm_legit_no_training_convolution_relu_1,@function
        .size           triton_poi_fused__native_batch_norm_legit_no_training_convolution_relu_1,(.L_x_1 - triton_poi_fused__native_batch_norm_legit_no_training_convolution_relu_1)
        .other          triton_poi_fused__native_batch_norm_legit_no_training_convolution_relu_1,@"STO_CUDA_ENTRY STV_DEFAULT"
triton_poi_fused__native_batch_norm_legit_no_training_convolution_relu_1:
.text.triton_poi_fused__native_batch_norm_legit_no_training_convolution_relu_1:
[----:B------:R-:W0:Y:S08]  /*0000*/  LDC R1, c[0x0][0x28] ;  /* 0x00000a00ff017b82 */ /* 0x000e300000000800 */
[----:B------:R-:W1:Y:S01]  /*0010*/  LDC.64 R2, c[0x0][0x228] ;  /* 0x00008a00ff027b82 */ /* 0x000e620000000a00 */
[----:B------:R-:W-:Y:S01]  /*0020*/  ULDC.64 UR4, c[0x0][0x208] ;  /* 0x0000820000047ab9 */ /* 0x000fe20000000a00 */
[----:B------:R-:W2:Y:S01]  /*0030*/  S2R R16, SR_TID.X ;  /* 0x0000000000107919 */ /* 0x000ea20000002100 */
[----:B------:R-:W3:Y:S05]  /*0040*/  S2R R15, SR_CTAID.X ;  /* 0x00000000000f7919 */ /* 0x000eea0000002500 */
[----:B------:R-:W4:Y:S01]  /*0050*/  LDC.64 R12, c[0x0][0x210] ;  /* 0x00008400ff0c7b82 */ /* 0x000f220000000a00 */
[----:B-1----:R4:W5:Y:S07]  /*0060*/  LDG.E R14, desc[UR4][R2.64] ;  /* 0x00000004020e7981 */ /* 0x00296e000c1e1900 */
[----:B------:R-:W1:Y:S08]  /*0070*/  LDC.64 R4, c[0x0][0x218] ;  /* 0x00008600ff047b82 */ /* 0x000e700000000a00 */
[----:B------:R-:W1:Y:S01]  /*0080*/  LDC.64 R6, c[0x0][0x220] ;  /* 0x00008800ff067b82 */ /* 0x000e620000000a00 */
[----:B--2---:R-:W-:-:S04]  /*0090*/  LOP3.LUT R0, R16, 0x3, RZ, 0xc0, !PT ;  /* 0x0000000310007812 */ /* 0x004fc800078ec0ff */
[----:B---3--:R-:W-:Y:S01]  /*00a0*/  LEA R15, R15, R0, 0x2 ;  /* 0x000000000f0f7211 */ /* 0x008fe200078e10ff */
[----:B------:R-:W-:Y:S02]  /*00b0*/  HFMA2.MMA R0, -RZ, RZ, 0, 0 ;  /* 0x00000000ff007435 */ /* 0x000fe400000001ff */
[----:B------:R-:W2:Y:S01]  /*00c0*/  LDC.64 R8, c[0x0][0x230] ;  /* 0x00008c00ff087b82 */ /* 0x000ea20000000a00 */
[C---:B------:R-:W-:Y:S01]  /*00d0*/  ISETP.GE.AND P0, PT, R15.reuse, 0x4, PT ;  /* 0x000000040f00780c */ /* 0x040fe20003f06270 */
[----:B----4-:R-:W-:-:S06]  /*00e0*/  IMAD.WIDE R2, R15, 0x4, R12 ;  /* 0x000000040f027825 */ /* 0x010fcc00078e020c */
[----:B------:R-:W3:Y:S01]  /*00f0*/  LDC.64 R10, c[0x0][0x238] ;  /* 0x00008e00ff0a7b82 */ /* 0x000ee20000000a00 */
[----:B-1----:R1:W4:Y:S05]  /*0100*/  LDG.E R13, desc[UR4][R4.64] ;  /* 0x00000004040d7981 */ /* 0x00232a000c1e1900 */
[----:B------:R-:W4:Y:S04]  /*0110*/  @!P0 LDG.E R0, desc[UR4][R2.64] ;  /* 0x0000000402008981 */ /* 0x000f28000c1e1900 */
[----:B0-----:R0:W4:Y:S04]  /*0120*/  LDG.E R6, desc[UR4][R6.64] ;  /* 0x0000000406067981 */ /* 0x001128000c1e1900 */
[----:B--2---:R-:W2:Y:S04]  /*0130*/  LDG.E R8, desc[UR4][R8.64] ;  /* 0x0000000408087981 */ /* 0x004ea8000c1e1900 */
[----:B---3--:R-:W2:Y:S01]  /*0140*/  LDG.E R11, desc[UR4][R10.64] ;  /* 0x000000040a0b7981 */ /* 0x008ea2000c1e1900 */
[----:B-1----:R-:W-:Y:S01]  /*0150*/  MOV R4, 0x3e800000 ;  /* 0x3e80000000047802 */ /* 0x002fe20000000f00 */
[----:B-----5:R-:W-:-:S04]  /*0160*/  FADD R14, R14, 9.9999997473787516356e-06 ;  /* 0x3727c5ac0e0e7421 */ /* 0x020fc80000000000 */
[----:B------:R-:W1:Y:S02]  /*0170*/  MUFU.SQRT R12, R14 ;  /* 0x0000000e000c7308 */ /* 0x000e640000002000 */
[C---:B-1----:R-:W-:Y:S02]  /*0180*/  FSETP.GT.AND P0, PT, R12.reuse, 8.50705917302346158658e+37, PT ;  /* 0x7e8000000c00780b */ /* 0x042fe40003f04000 */
[----:B------:R-:W-:Y:S02]  /*0190*/  FSETP.GEU.AND P1, PT, R12, 1.175494350822287508e-38, PT ;  /* 0x008000000c00780b */ /* 0x000fe40003f2e000 */
[----:B0-----:R-:W-:Y:S02]  /*01a0*/  FSEL R7, R4, 1, P0 ;  /* 0x3f80000004077808 */ /* 0x001fe40000000000 */
[----:B------:R-:W0:Y:S01]  /*01b0*/  LDC.64 R4, c[0x0][0x240] ;  /* 0x00009000ff047b82 */ /* 0x000e220000000a00 */
[----:B----4-:R-:W-:-:S06]  /*01c0*/  FADD R13, R13, R0 ;  /* 0x000000000d0d7221 */ /* 0x010fcc0000000000 */
[----:B------:R-:W-:Y:S01]  /*01d0*/  @P0 FMUL R12, R12, 0.25 ;  /* 0x3e8000000c0c0820 */ /* 0x000fe20000400000 */
[----:B------:R-:W-:Y:S01]  /*01e0*/  LOP3.LUT P0, RZ, R16, 0x1c, RZ, 0xc0, !PT ;  /* 0x0000001c10ff7812 */ /* 0x000fe2000780c0ff */
[----:B------:R-:W-:Y:S01]  /*01f0*/  @!P1 FMUL R7, R7, 16777216 ;  /* 0x4b80000007079820 */ /* 0x000fe20000400000 */
[----:B------:R-:W-:Y:S01]  /*0200*/  FADD R6, -R6, R13 ;  /* 0x0000000d06067221 */ /* 0x000fe20000000100 */
[----:B------:R-:W-:Y:S01]  /*0210*/  @!P1 FMUL R12, R12, 16777216 ;  /* 0x4b8000000c0c9820 */ /* 0x000fe20000400000 */
[----:B------:R-:W-:-:S05]  /*0220*/  ISETP.LT.AND P0, PT, R15, 0x4, !P0 ;  /* 0x000000040f00780c */ /* 0x000fca0004701270 */
[----:B------:R-:W1:Y:S01]  /*0230*/  MUFU.RCP R12, R12 ;  /* 0x0000000c000c7308 */ /* 0x000e620000001000 */
[----:B0-----:R-:W-:-:S07]  /*0240*/  IMAD.WIDE R4, R15, 0x4, R4 ;  /* 0x000000040f047825 */ /* 0x001fce00078e0204 */
[----:B------:R0:W-:Y:S01]  /*0250*/  @P0 STG.E desc[UR4][R2.64], R13 ;  /* 0x0000000d02000986 */ /* 0x0001e2000c101904 */
[----:B-1----:R-:W-:-:S04]  /*0260*/  FMUL R7, R12, R7 ;  /* 0x000000070c077220 */ /* 0x002fc80000400000 */
[----:B------:R-:W-:-:S04]  /*0270*/  FMUL R6, R6, R7 ;  /* 0x0000000706067220 */ /* 0x000fc80000400000 */
[----:B--2---:R-:W-:-:S05]  /*0280*/  FFMA R6, R8, R6, R11 ;  /* 0x0000000608067223 */ /* 0x004fca000000000b */
[----:B------:R-:W-:-:S04]  /*0290*/  FSETP.GEU.AND P1, PT, R6, RZ, PT ;  /* 0x000000ff0600720b */ /* 0x000fc80003f2e000 */
[----:B------:R-:W-:Y:S01]  /*02a0*/  FSEL R7, R6, RZ, P1 ;  /* 0x000000ff06077208 */ /* 0x000fe20000800000 */
[----:B0-----:R-:W-:Y:S08]  /*02b0*/  @!P0 EXIT ;  /* 0x000000000000894d */ /* 0x001ff00003800000 */
[----:B------:R-:W-:Y:S01]  /*02c0*/  STG.E desc[UR4][R4.64], R7 ;  /* 0x0000000704007986 */ /* 0x000fe2000c101904 */
[----:B------:R-:W-:Y:S05]  /*02d0*/  EXIT ;  /* 0x000000000000794d */ /* 0x000fea0003800000 */
.L_x_0:
[----:B------:R-:W-:-:S00]  /*02e0*/  BRA `(.L_x_0) ;  /* 0xfffffffc00fc7947 */ /* 0x000fc0000383ffff */
[----:B------:R-:W-:-:S00]  /*02f0*/  NOP ;  /* 0x0000000000007918 */ /* 0x000fc00000000000 */
        /* <DEDUP_REMOVED lines=8> */
.L_x_1:


//--------------------- .nv.global.init           --------------------------
	.section	.nv.global.init,"aw",@progbits
.nv.global.init:
	.type		_$_str,@object
	.size		_$_str,(_$_str_$_2 - _$_str)
_$_str:
        /*0000*/ 	.byte	0x5f, 0x5f, 0x43, 0x55, 0x44, 0x41, 0x5f, 0x46, 0x54, 0x5a, 0x00
	.type		_$_str_$_2,@object
	.size		_$_str_$_2,(.L_1 - _$_str_$_2)
_$_str_$_2:
        /*000b*/ 	.byte	0x5f, 0x5f, 0x43, 0x55, 0x44, 0x41, 0x5f, 0x50, 0x52, 0x45, 0x43, 0x5f, 0x53, 0x51, 0x52, 0x54
        /*001b*/ 	.byte	0x00
.L_1:


//--------------------- .nv.constant0.triton_poi_fused__native_batch_norm_legit_no_training_convolution_relu_1 --------------------------
	.section	.nv.constant0.triton_poi_fused__native_batch_norm_legit_no_training_convolution_relu_1,"a",@progbits
	.sectionflags	@""
	.align	4
.nv.constant0.triton_poi_fused__native_batch_norm_legit_no_training_convolution_relu_1:
	.zero		588
